//
// Generated by NVIDIA NVVM Compiler
//
// Compiler Build ID: CL-36424714
// Cuda compilation tools, release 13.0, V13.0.88
// Based on NVVM 20.0.0
//

.version 9.0
.target sm_100
.address_size 64

	// .globl	_Z9wordCountPKciPi

.visible .entry _Z9wordCountPKciPi(
	.param .u64 .ptr .align 1 _Z9wordCountPKciPi_param_0,
	.param .u32 _Z9wordCountPKciPi_param_1,
	.param .u64 .ptr .align 1 _Z9wordCountPKciPi_param_2
)
{
	.reg .pred 	%p<2>;
	.reg .b16 	%rs<2>;
	.reg .b32 	%r<20>;
	.reg .b64 	%rd<9>;

	ld.param.u64 	%rd1, [_Z9wordCountPKciPi_param_0];
	ld.param.u32 	%r2, [_Z9wordCountPKciPi_param_1];
	ld.param.u64 	%rd2, [_Z9wordCountPKciPi_param_2];
	mov.u32 	%r3, %ctaid.x;
	mov.u32 	%r4, %ntid.x;
	mov.u32 	%r5, %tid.x;
	mad.lo.s32 	%r1, %r3, %r4, %r5;
	add.s32 	%r6, %r2, -4;
	setp.gt.s32 	%p1, %r1, %r6;
	@%p1 bra 	$L__BB0_2;
	cvta.to.global.u64 	%rd3, %rd2;
	cvta.to.global.u64 	%rd4, %rd1;
	cvt.s64.s32 	%rd5, %r1;
	add.s64 	%rd6, %rd4, %rd5;
	ld.global.s8 	%rs1, [%rd6];
	mul.wide.s16 	%r7, %rs1, 31;
	ld.global.s8 	%r8, [%rd6+1];
	add.s32 	%r9, %r7, %r8;
	ld.global.s8 	%r10, [%rd6+2];
	mad.lo.s32 	%r11, %r9, 31, %r10;
	ld.global.s8 	%r12, [%rd6+3];
	mad.lo.s32 	%r13, %r11, 31, %r12;
	shr.s32 	%r14, %r13, 31;
	shr.u32 	%r15, %r14, 16;
	add.s32 	%r16, %r13, %r15;
	and.b32  	%r17, %r16, -65536;
	sub.s32 	%r18, %r13, %r17;
	mul.wide.s32 	%rd7, %r18, 4;
	add.s64 	%rd8, %rd3, %rd7;
	atom.global.add.u32 	%r19, [%rd8], 1;
$L__BB0_2:
	ret;

}


// ===== COMPILED SASS (sm_100) =====

	.target	sm_100

	.elftype	@"ET_EXEC"


//--------------------- .note.nv.tkinfo           --------------------------
	.section	.note.nv.tkinfo,"",@"SHT_NOTE"
	.sectionflags	@"SHF_NOTE_NV_TKINFO"
	.tkinfo
        /*0018*/ 	.word	0x00000002
        /*0030*/ 	.string	""
        /*0030*/ 	.string	"ptxas"
        /*0030*/ 	.string	"Cuda compilation tools, release 13.0, V13.0.88"
        /*0030*/ 	.string	"Build cuda_13.0.r13.0/compiler.36424714_0"
        /*0030*/ 	.string	"-arch sm_100 -m 64 "



//--------------------- .note.nv.cuinfo           --------------------------
	.section	.note.nv.cuinfo,"",@"SHT_NOTE"
	.sectionflags	@"SHF_NOTE_NV_CUINFO"
        /*0018*/ 	.short	0x0002
        /*001a*/ 	.short	0x0064
        /*001c*/ 	.short	0x0082
	.zero		2


//--------------------- .nv.info                  --------------------------
	.section	.nv.info,"",@"SHT_CUDA_INFO"
	.align	4


	//----- nvinfo : EIATTR_REGCOUNT
	.align		4
        /*0000*/ 	.byte	0x04, 0x2f
        /*0002*/ 	.short	(.L_1 - .L_0)
	.align		4
.L_0:
        /*0004*/ 	.word	index@(_Z9wordCountPKciPi)
        /*0008*/ 	.word	0x0000000c


	//----- nvinfo : EIATTR_FRAME_SIZE
	.align		4
.L_1:
        /*000c*/ 	.byte	0x04, 0x11
        /*000e*/ 	.short	(.L_3 - .L_2)
	.align		4
.L_2:
        /*0010*/ 	.word	index@(_Z9wordCountPKciPi)
        /*0014*/ 	.word	0x00000000


	//----- nvinfo : EIATTR_MIN_STACK_SIZE
	.align		4
.L_3:
        /*0018*/ 	.byte	0x04, 0x12
        /*001a*/ 	.short	(.L_5 - .L_4)
	.align		4
.L_4:
        /*001c*/ 	.word	index@(_Z9wordCountPKciPi)
        /*0020*/ 	.word	0x00000000
.L_5:


//--------------------- .nv.compat                --------------------------
	.section	.nv.compat,"",@"SHT_CUDA_COMPAT_INFO"
	.align	4
        /*0000*/ 	.byte	0x02, 0x09, 0x00, 0x00, 0x02, 0x02, 0x01, 0x00, 0x02, 0x05, 0x05, 0x00, 0x03, 0x07, 0x01, 0x01
        /*0010*/ 	.byte	0x02, 0x03, 0x00, 0x00, 0x02, 0x06, 0x01, 0x00, 0x04, 0x0b, 0x08, 0x00, 0x09, 0x00, 0x00, 0x00
        /*0020*/ 	.byte	0x00, 0x00, 0x00, 0x00


//--------------------- .nv.info._Z9wordCountPKciPi --------------------------
	.section	.nv.info._Z9wordCountPKciPi,"",@"SHT_CUDA_INFO"
	.sectionflags	@""
	.align	4


	//----- nvinfo : EIATTR_CUDA_API_VERSION
	.align		4
        /*0000*/ 	.byte	0x04, 0x37
        /*0002*/ 	.short	(.L_7 - .L_6)
.L_6:
        /*0004*/ 	.word	0x00000082


	//----- nvinfo : EIATTR_KPARAM_INFO
	.align		4
.L_7:
        /*0008*/ 	.byte	0x04, 0x17
        /*000a*/ 	.short	(.L_9 - .L_8)
.L_8:
        /*000c*/ 	.word	0x00000000
        /*0010*/ 	.short	0x0002
        /*0012*/ 	.short	0x0010
        /*0014*/ 	.byte	0x00, 0xf5, 0x21, 0x00


	//----- nvinfo : EIATTR_KPARAM_INFO
	.align		4
.L_9:
        /*0018*/ 	.byte	0x04, 0x17
        /*001a*/ 	.short	(.L_11 - .L_10)
.L_10:
        /*001c*/ 	.word	0x00000000
        /*0020*/ 	.short	0x0001
        /*0022*/ 	.short	0x0008
        /*0024*/ 	.byte	0x00, 0xf0, 0x11, 0x00


	//----- nvinfo : EIATTR_KPARAM_INFO
	.align		4
.L_11:
        /*0028*/ 	.byte	0x04, 0x17
        /*002a*/ 	.short	(.L_13 - .L_12)
.L_12:
        /*002c*/ 	.word	0x00000000
        /*0030*/ 	.short	0x0000
        /*0032*/ 	.short	0x0000
        /*0034*/ 	.byte	0x00, 0xf5, 0x21, 0x00


	//----- nvinfo : EIATTR_SPARSE_MMA_MASK
	.align		4
.L_13:
        /*0038*/ 	.byte	0x03, 0x50
        /*003a*/ 	.short	0x0000


	//----- nvinfo : EIATTR_MAXREG_COUNT
	.align		4
        /*003c*/ 	.byte	0x03, 0x1b
        /*003e*/ 	.short	0x00ff


	//----- nvinfo : EIATTR_MERCURY_ISA_VERSION
	.align		4
        /*0040*/ 	.byte	0x03, 0x5f
        /*0042*/ 	.short	0x0101


	//----- nvinfo : EIATTR_VRC_CTA_INIT_COUNT
	.align		4
        /*0044*/ 	.byte	0x02, 0x4a
	.zero		1
	.zero		1


	//----- nvinfo : EIATTR_EXIT_INSTR_OFFSETS
	.align		4
        /*0048*/ 	.byte	0x04, 0x1c
        /*004a*/ 	.short	(.L_15 - .L_14)


	//   ....[0]....
.L_14:
        /*004c*/ 	.word	0x00000080


	//   ....[1]....
        /*0050*/ 	.word	0x000001c0


	//----- nvinfo : EIATTR_CBANK_PARAM_SIZE
	.align		4
.L_15:
        /*0054*/ 	.byte	0x03, 0x19
        /*0056*/ 	.short	0x0018


	//----- nvinfo : EIATTR_PARAM_CBANK
	.align		4
        /*0058*/ 	.byte	0x04, 0x0a
        /*005a*/ 	.short	(.L_17 - .L_16)
	.align		4
.L_16:
        /*005c*/ 	.word	index@(.nv.constant0._Z9wordCountPKciPi)
        /*0060*/ 	.short	0x0380
        /*0062*/ 	.short	0x0018


	//----- nvinfo : EIATTR_SW_WAR
	.align		4
.L_17:
        /*0064*/ 	.byte	0x04, 0x36
        /*0066*/ 	.short	(.L_19 - .L_18)
.L_18:
        /*0068*/ 	.word	0x00000008
.L_19:


//--------------------- .nv.callgraph             --------------------------
	.section	.nv.callgraph,"",@"SHT_CUDA_CALLGRAPH"
	.align	4
	.sectionentsize	8
	.align		4
        /*0000*/ 	.word	0x00000000
	.align		4
        /*0004*/ 	.word	0xffffffff
	.align		4
        /*0008*/ 	.word	0x00000000
	.align		4
        /*000c*/ 	.word	0xfffffffe
	.align		4
        /*0010*/ 	.word	0x00000000
	.align		4
        /*0014*/ 	.word	0xfffffffd
	.align		4
        /*0018*/ 	.word	0x00000000
	.align		4
        /*001c*/ 	.word	0xfffffffc


//--------------------- .text._Z9wordCountPKciPi  --------------------------
	.section	.text._Z9wordCountPKciPi,"ax",@progbits
	.align	128
        .global         _Z9wordCountPKciPi
        .type           _Z9wordCountPKciPi,@function
        .size           _Z9wordCountPKciPi,(.L_x_1 - _Z9wordCountPKciPi)
        .other          _Z9wordCountPKciPi,@"STO_CUDA_ENTRY STV_DEFAULT"
_Z9wordCountPKciPi:
.text._Z9wordCountPKciPi:
[----:B------:R-:W-:Y:S01]  /*0000*/  LDC R1, c[0x0][0x37c] ;  /* 0x0000df00ff017b82 */ /* 0x000fe20000000800 */
[----:B------:R-:W0:Y:S07]  /*0010*/  S2R R3, SR_TID.X ;  /* 0x0000000000037919 */ /* 0x000e2e0000002100 */
[----:B------:R-:W0:Y:S01]  /*0020*/  S2UR UR5, SR_CTAID.X ;  /* 0x00000000000579c3 */ /* 0x000e220000002500 */
[----:B------:R-:W1:Y:S07]  /*0030*/  LDCU UR4, c[0x0][0x388] ;  /* 0x00007100ff0477ac */ /* 0x000e6e0008000800 */
[----:B------:R-:W0:Y:S01]  /*0040*/  LDC R0, c[0x0][0x360] ;  /* 0x0000d800ff007b82 */ /* 0x000e220000000800 */
[----:B-1----:R-:W-:Y:S01]  /*0050*/  UIADD3 UR4, UPT, UPT, UR4, -0x4, URZ ;  /* 0xfffffffc04047890 */ /* 0x002fe2000fffe0ff */
[----:B0-----:R-:W-:-:S05]  /*0060*/  IMAD R0, R0, UR5, R3 ;  /* 0x0000000500007c24 */ /* 0x001fca000f8e0203 */
[----:B------:R-:W-:-:S13]  /*0070*/  ISETP.GT.AND P0, PT, R0, UR4, PT ;  /* 0x0000000400007c0c */ /* 0x000fda000bf04270 */
[----:B------:R-:W-:Y:S05]  /*0080*/  @P0 EXIT ;  /* 0x000000000000094d */ /* 0x000fea0003800000 */
[----:B------:R-:W0:Y:S01]  /*0090*/  LDCU.64 UR6, c[0x0][0x380] ;  /* 0x00007000ff0677ac */ /* 0x000e220008000a00 */
[----:B------:R-:W1:Y:S01]  /*00a0*/  LDCU.64 UR4, c[0x0][0x358] ;  /* 0x00006b00ff0477ac */ /* 0x000e620008000a00 */
[----:B0-----:R-:W-:-:S04]  /*00b0*/  IADD3 R2, P0, PT, R0, UR6, RZ ;  /* 0x0000000600027c10 */ /* 0x001fc8000ff1e0ff */
[----:B------:R-:W-:-:S05]  /*00c0*/  LEA.HI.X.SX32 R3, R0, UR7, 0x1, P0 ;  /* 0x0000000700037c11 */ /* 0x000fca00080f0eff */
[----:B-1----:R-:W2:Y:S04]  /*00d0*/  LDG.E.S8 R0, desc[UR4][R2.64] ;  /* 0x0000000402007981 */ /* 0x002ea8000c1e1300 */
[----:B------:R-:W2:Y:S04]  /*00e0*/  LDG.E.S8 R5, desc[UR4][R2.64+0x1] ;  /* 0x0000010402057981 */ /* 0x000ea8000c1e1300 */
[----:B------:R-:W3:Y:S04]  /*00f0*/  LDG.E.S8 R7, desc[UR4][R2.64+0x2] ;  /* 0x0000020402077981 */ /* 0x000ee8000c1e1300 */
[----:B------:R-:W4:Y:S01]  /*0100*/  LDG.E.S8 R9, desc[UR4][R2.64+0x3] ;  /* 0x0000030402097981 */ /* 0x000f22000c1e1300 */
[----:B--2---:R-:W-:-:S02]  /*0110*/  IMAD R0, R0, 0x1f, R5 ;  /* 0x0000001f00007824 */ /* 0x004fc400078e0205 */
[----:B------:R-:W0:Y:S02]  /*0120*/  LDC.64 R4, c[0x0][0x390] ;  /* 0x0000e400ff047b82 */ /* 0x000e240000000a00 */
[----:B---3--:R-:W-:-:S04]  /*0130*/  IMAD R0, R0, 0x1f, R7 ;  /* 0x0000001f00007824 */ /* 0x008fc800078e0207 */
[----:B----4-:R-:W-:Y:S02]  /*0140*/  IMAD R0, R0, 0x1f, R9 ;  /* 0x0000001f00007824 */ /* 0x010fe400078e0209 */
[----:B------:R-:W-:-:S03]  /*0150*/  HFMA2 R9, -RZ, RZ, 0, 5.9604644775390625e-08 ;  /* 0x00000001ff097431 */ /* 0x000fc600000001ff */
[----:B------:R-:W-:-:S04]  /*0160*/  SHF.R.S32.HI R7, RZ, 0x1f, R0 ;  /* 0x0000001fff077819 */ /* 0x000fc80000011400 */
[----:B------:R-:W-:-:S04]  /*0170*/  LEA.HI R7, R7, R0, RZ, 0x10 ;  /* 0x0000000007077211 */ /* 0x000fc800078f80ff */
[----:B------:R-:W-:-:S05]  /*0180*/  LOP3.LUT R7, R7, 0xffff0000, RZ, 0xc0, !PT ;  /* 0xffff000007077812 */ /* 0x000fca00078ec0ff */
[----:B------:R-:W-:-:S04]  /*0190*/  IMAD.IADD R7, R0, 0x1, -R7 ;  /* 0x0000000100077824 */ /* 0x000fc800078e0a07 */
[----:B0-----:R-:W-:-:S05]  /*01a0*/  IMAD.WIDE R4, R7, 0x4, R4 ;  /* 0x0000000407047825 */ /* 0x001fca00078e0204 */
[----:B------:R-:W-:Y:S01]  /*01b0*/  REDG.E.ADD.STRONG.GPU desc[UR4][R4.64], R9 ;  /* 0x000000090400798e */ /* 0x000fe2000c12e104 */
[----:B------:R-:W-:Y:S05]  /*01c0*/  EXIT ;  /* 0x000000000000794d */ /* 0x000fea0003800000 */
.L_x_0:
[----:B------:R-:W-:-:S00]  /*01d0*/  BRA `(.L_x_0) ;  /* 0xfffffffc00fc7947 */ /* 0x000fc0000383ffff */
[----:B------:R-:W-:-:S00]  /*01e0*/  NOP ;  /* 0x0000000000007918 */ /* 0x000fc00000000000 */
        /* <DEDUP_REMOVED lines=9> */
.L_x_1:


//--------------------- .nv.shared.reserved.0     --------------------------
	.section	.nv.shared.reserved.0,"aw",@nobits
	.weak		__nv_reservedSMEM_offset_0_alias
	.size		__nv_reservedSMEM_offset_0_alias, 0, 64
	.other		__nv_reservedSMEM_offset_0_alias,@"STO_CUDA_RESERVED_SHARED STV_DEFAULT"
__nv_reservedSMEM_offset_0_alias:
	.zero		0
	.zero		64


//--------------------- .nv.constant0._Z9wordCountPKciPi --------------------------
	.section	.nv.constant0._Z9wordCountPKciPi,"a",@progbits
	.sectionflags	@""
	.align	4
.nv.constant0._Z9wordCountPKciPi:
	.zero		920


//--------------------- SYMBOLS --------------------------

	.type		.nv.reservedSmem.offset0,@object
	.size		.nv.reservedSmem.offset0,0x4
